//
// Generated by NVIDIA NVVM Compiler
//
// Compiler Build ID: CL-36424714
// Cuda compilation tools, release 13.0, V13.0.88
// Based on NVVM 20.0.0
//

.version 9.0
.target sm_100
.address_size 64

	// .globl	_Z8CGReducePiS_j
.global .align 1 .b8 _ZN34_INTERNAL_4f6cd39a_4_k_cu_0f6a86dd4cuda3std3__436_GLOBAL__N__4f6cd39a_4_k_cu_0f6a86dd6ignoreE[1];
.global .align 1 .b8 _ZN34_INTERNAL_4f6cd39a_4_k_cu_0f6a86dd4cuda3std3__45__cpo5beginE[1];
.global .align 1 .b8 _ZN34_INTERNAL_4f6cd39a_4_k_cu_0f6a86dd4cuda3std3__45__cpo3endE[1];
.global .align 1 .b8 _ZN34_INTERNAL_4f6cd39a_4_k_cu_0f6a86dd4cuda3std3__45__cpo6cbeginE[1];
.global .align 1 .b8 _ZN34_INTERNAL_4f6cd39a_4_k_cu_0f6a86dd4cuda3std3__45__cpo4cendE[1];
.global .align 1 .b8 _ZN34_INTERNAL_4f6cd39a_4_k_cu_0f6a86dd4cuda3std3__419piecewise_constructE[1];
.global .align 1 .b8 _ZN34_INTERNAL_4f6cd39a_4_k_cu_0f6a86dd4cuda3std3__48in_placeE[1];
.global .align 1 .b8 _ZN34_INTERNAL_4f6cd39a_4_k_cu_0f6a86dd4cuda3std6ranges3__45__cpo4swapE[1];
.global .align 1 .b8 _ZN34_INTERNAL_4f6cd39a_4_k_cu_0f6a86dd4cuda3std6ranges3__45__cpo9iter_moveE[1];
.global .align 1 .b8 _ZN34_INTERNAL_4f6cd39a_4_k_cu_0f6a86dd4cuda3std6ranges3__45__cpo7advanceE[1];

.visible .entry _Z8CGReducePiS_j(
	.param .u64 .ptr .align 1 _Z8CGReducePiS_j_param_0,
	.param .u64 .ptr .align 1 _Z8CGReducePiS_j_param_1,
	.param .u32 _Z8CGReducePiS_j_param_2
)
{
	.reg .pred 	%p<9>;
	.reg .b32 	%r<249>;
	.reg .b64 	%rd<15>;

	ld.param.u64 	%rd3, [_Z8CGReducePiS_j_param_0];
	ld.param.u64 	%rd2, [_Z8CGReducePiS_j_param_1];
	ld.param.u32 	%r90, [_Z8CGReducePiS_j_param_2];
	cvta.to.global.u64 	%rd1, %rd3;
	mov.u32 	%r91, %tid.x;
	mov.u32 	%r92, %tid.y;
	mov.u32 	%r93, %tid.z;
	mov.u32 	%r94, %ntid.x;
	mov.u32 	%r95, %ntid.y;
	mad.lo.s32 	%r96, %r93, %r95, %r92;
	mad.lo.s32 	%r197, %r96, %r94, %r91;
	mul.wide.u32 	%rd4, %r197, 4;
	add.s64 	%rd5, %rd1, %rd4;
	ld.global.u32 	%r248, [%rd5];
	add.s32 	%r223, %r197, 32;
	setp.ge.u32 	%p1, %r223, %r90;
	mov.u32 	%r243, %r248;
	mov.u32 	%r244, %r248;
	mov.u32 	%r245, %r248;
	mov.u32 	%r246, %r248;
	mov.u32 	%r247, %r248;
	@%p1 bra 	$L__BB0_13;
	add.s32 	%r98, %r197, 64;
	max.u32 	%r99, %r90, %r98;
	sub.s32 	%r100, %r99, %r197;
	add.s32 	%r4, %r100, -33;
	shr.u32 	%r101, %r4, 5;
	add.s32 	%r5, %r101, 1;
	and.b32  	%r6, %r5, 7;
	setp.lt.u32 	%p2, %r4, 224;
	mov.u32 	%r247, %r248;
	mov.u32 	%r246, %r248;
	mov.u32 	%r245, %r248;
	mov.u32 	%r244, %r248;
	mov.u32 	%r243, %r248;
	@%p2 bra 	$L__BB0_5;
	and.b32  	%r102, %r5, 268435448;
	neg.s32 	%r196, %r102;
	mov.u32 	%r247, %r248;
	mov.u32 	%r246, %r248;
	mov.u32 	%r245, %r248;
	mov.u32 	%r244, %r248;
	mov.u32 	%r243, %r248;
$L__BB0_3:
	.pragma "nounroll";
	add.s32 	%r103, %r197, 32;
	mul.wide.s32 	%rd6, %r103, 4;
	add.s64 	%rd7, %rd1, %rd6;
	ld.global.u32 	%r104, [%rd7];
	add.s32 	%r105, %r104, %r243;
	min.s32 	%r106, %r104, %r244;
	max.s32 	%r107, %r104, %r245;
	and.b32  	%r108, %r104, %r246;
	xor.b32  	%r109, %r104, %r247;
	or.b32  	%r110, %r104, %r248;
	ld.global.u32 	%r111, [%rd7+128];
	add.s32 	%r112, %r111, %r105;
	min.s32 	%r113, %r111, %r106;
	max.s32 	%r114, %r111, %r107;
	and.b32  	%r115, %r111, %r108;
	xor.b32  	%r116, %r111, %r109;
	or.b32  	%r117, %r111, %r110;
	ld.global.u32 	%r118, [%rd7+256];
	add.s32 	%r119, %r118, %r112;
	min.s32 	%r120, %r118, %r113;
	max.s32 	%r121, %r118, %r114;
	and.b32  	%r122, %r118, %r115;
	xor.b32  	%r123, %r118, %r116;
	or.b32  	%r124, %r118, %r117;
	ld.global.u32 	%r125, [%rd7+384];
	add.s32 	%r126, %r125, %r119;
	min.s32 	%r127, %r125, %r120;
	max.s32 	%r128, %r125, %r121;
	and.b32  	%r129, %r125, %r122;
	xor.b32  	%r130, %r125, %r123;
	or.b32  	%r131, %r125, %r124;
	ld.global.u32 	%r132, [%rd7+512];
	add.s32 	%r133, %r132, %r126;
	min.s32 	%r134, %r132, %r127;
	max.s32 	%r135, %r132, %r128;
	and.b32  	%r136, %r132, %r129;
	xor.b32  	%r137, %r132, %r130;
	or.b32  	%r138, %r132, %r131;
	ld.global.u32 	%r139, [%rd7+640];
	add.s32 	%r140, %r139, %r133;
	min.s32 	%r141, %r139, %r134;
	max.s32 	%r142, %r139, %r135;
	and.b32  	%r143, %r139, %r136;
	xor.b32  	%r144, %r139, %r137;
	or.b32  	%r145, %r139, %r138;
	ld.global.u32 	%r146, [%rd7+768];
	add.s32 	%r147, %r146, %r140;
	min.s32 	%r148, %r146, %r141;
	max.s32 	%r149, %r146, %r142;
	and.b32  	%r150, %r146, %r143;
	xor.b32  	%r151, %r146, %r144;
	or.b32  	%r152, %r146, %r145;
	ld.global.u32 	%r153, [%rd7+896];
	add.s32 	%r243, %r153, %r147;
	min.s32 	%r244, %r153, %r148;
	max.s32 	%r245, %r153, %r149;
	and.b32  	%r246, %r153, %r150;
	xor.b32  	%r247, %r153, %r151;
	or.b32  	%r248, %r153, %r152;
	add.s32 	%r197, %r197, 256;
	add.s32 	%r196, %r196, 8;
	setp.ne.s32 	%p3, %r196, 0;
	@%p3 bra 	$L__BB0_3;
	add.s32 	%r223, %r197, 32;
$L__BB0_5:
	setp.eq.s32 	%p4, %r6, 0;
	@%p4 bra 	$L__BB0_13;
	setp.lt.u32 	%p5, %r6, 4;
	@%p5 bra 	$L__BB0_8;
	mul.wide.s32 	%rd8, %r223, 4;
	add.s64 	%rd9, %rd1, %rd8;
	ld.global.u32 	%r155, [%rd9];
	add.s32 	%r156, %r155, %r243;
	min.s32 	%r157, %r155, %r244;
	max.s32 	%r158, %r155, %r245;
	and.b32  	%r159, %r155, %r246;
	xor.b32  	%r160, %r155, %r247;
	or.b32  	%r161, %r155, %r248;
	ld.global.u32 	%r162, [%rd9+128];
	add.s32 	%r163, %r162, %r156;
	min.s32 	%r164, %r162, %r157;
	max.s32 	%r165, %r162, %r158;
	and.b32  	%r166, %r162, %r159;
	xor.b32  	%r167, %r162, %r160;
	or.b32  	%r168, %r162, %r161;
	ld.global.u32 	%r169, [%rd9+256];
	add.s32 	%r170, %r169, %r163;
	min.s32 	%r171, %r169, %r164;
	max.s32 	%r172, %r169, %r165;
	and.b32  	%r173, %r169, %r166;
	xor.b32  	%r174, %r169, %r167;
	or.b32  	%r175, %r169, %r168;
	ld.global.u32 	%r176, [%rd9+384];
	add.s32 	%r243, %r176, %r170;
	min.s32 	%r244, %r176, %r171;
	max.s32 	%r245, %r176, %r172;
	and.b32  	%r246, %r176, %r173;
	xor.b32  	%r247, %r176, %r174;
	or.b32  	%r248, %r176, %r175;
	add.s32 	%r223, %r223, 128;
$L__BB0_8:
	and.b32  	%r178, %r5, 3;
	setp.eq.s32 	%p6, %r178, 0;
	@%p6 bra 	$L__BB0_13;
	setp.eq.s32 	%p7, %r178, 1;
	@%p7 bra 	$L__BB0_11;
	mul.wide.s32 	%rd10, %r223, 4;
	add.s64 	%rd11, %rd1, %rd10;
	ld.global.u32 	%r179, [%rd11];
	add.s32 	%r180, %r179, %r243;
	min.s32 	%r181, %r179, %r244;
	max.s32 	%r182, %r179, %r245;
	and.b32  	%r183, %r179, %r246;
	xor.b32  	%r184, %r179, %r247;
	or.b32  	%r185, %r179, %r248;
	ld.global.u32 	%r186, [%rd11+128];
	add.s32 	%r243, %r186, %r180;
	min.s32 	%r244, %r186, %r181;
	max.s32 	%r245, %r186, %r182;
	and.b32  	%r246, %r186, %r183;
	xor.b32  	%r247, %r186, %r184;
	or.b32  	%r248, %r186, %r185;
	add.s32 	%r223, %r223, 64;
$L__BB0_11:
	and.b32  	%r187, %r4, 32;
	setp.ne.s32 	%p8, %r187, 0;
	@%p8 bra 	$L__BB0_13;
	mul.wide.s32 	%rd12, %r223, 4;
	add.s64 	%rd13, %rd1, %rd12;
	ld.global.u32 	%r188, [%rd13];
	add.s32 	%r243, %r188, %r243;
	min.s32 	%r244, %r188, %r244;
	max.s32 	%r245, %r188, %r245;
	and.b32  	%r246, %r188, %r246;
	xor.b32  	%r247, %r188, %r247;
	or.b32  	%r248, %r188, %r248;
$L__BB0_13:
	cvta.to.global.u64 	%rd14, %rd2;
	mov.b32 	%r189, -1;
	redux.sync.add.s32 %r190, %r243, %r189;
	redux.sync.min.s32 %r191, %r244, %r189;
	redux.sync.max.s32 %r192, %r245, %r189;
	redux.sync.and.b32 %r193, %r246, %r189;
	redux.sync.xor.b32 %r194, %r247, %r189;
	redux.sync.or.b32 %r195, %r248, %r189;
	st.global.u32 	[%rd14], %r190;
	st.global.u32 	[%rd14+4], %r191;
	st.global.u32 	[%rd14+8], %r192;
	st.global.u32 	[%rd14+12], %r193;
	st.global.u32 	[%rd14+16], %r194;
	st.global.u32 	[%rd14+20], %r195;
	ret;

}


// ===== COMPILED SASS (sm_100) =====

	.target	sm_100

	.elftype	@"ET_EXEC"


//--------------------- .note.nv.tkinfo           --------------------------
	.section	.note.nv.tkinfo,"",@"SHT_NOTE"
	.sectionflags	@"SHF_NOTE_NV_TKINFO"
	.tkinfo
        /*0018*/ 	.word	0x00000002
        /*0030*/ 	.string	""
        /*0030*/ 	.string	"ptxas"
        /*0030*/ 	.string	"Cuda compilation tools, release 13.0, V13.0.88"
        /*0030*/ 	.string	"Build cuda_13.0.r13.0/compiler.36424714_0"
        /*0030*/ 	.string	"-arch sm_100 -m 64 "



//--------------------- .note.nv.cuinfo           --------------------------
	.section	.note.nv.cuinfo,"",@"SHT_NOTE"
	.sectionflags	@"SHF_NOTE_NV_CUINFO"
        /*0018*/ 	.short	0x0002
        /*001a*/ 	.short	0x0064
        /*001c*/ 	.short	0x0082
	.zero		2


//--------------------- .nv.info                  --------------------------
	.section	.nv.info,"",@"SHT_CUDA_INFO"
	.align	4


	//----- nvinfo : EIATTR_REGCOUNT
	.align		4
        /*0000*/ 	.byte	0x04, 0x2f
        /*0002*/ 	.short	(.L_11 - .L_10)
	.align		4
.L_10:
        /*0004*/ 	.word	index@(_Z8CGReducePiS_j)
        /*0008*/ 	.word	0x0000001a


	//----- nvinfo : EIATTR_FRAME_SIZE
	.align		4
.L_11:
        /*000c*/ 	.byte	0x04, 0x11
        /*000e*/ 	.short	(.L_13 - .L_12)
	.align		4
.L_12:
        /*0010*/ 	.word	index@(_Z8CGReducePiS_j)
        /*0014*/ 	.word	0x00000000


	//----- nvinfo : EIATTR_MIN_STACK_SIZE
	.align		4
.L_13:
        /*0018*/ 	.byte	0x04, 0x12
        /*001a*/ 	.short	(.L_15 - .L_14)
	.align		4
.L_14:
        /*001c*/ 	.word	index@(_Z8CGReducePiS_j)
        /*0020*/ 	.word	0x00000000
.L_15:


//--------------------- .nv.compat                --------------------------
	.section	.nv.compat,"",@"SHT_CUDA_COMPAT_INFO"
	.align	4
        /*0000*/ 	.byte	0x02, 0x09, 0x00, 0x00, 0x02, 0x02, 0x01, 0x00, 0x02, 0x05, 0x05, 0x00, 0x03, 0x07, 0x01, 0x01
        /*0010*/ 	.byte	0x02, 0x03, 0x00, 0x00, 0x02, 0x06, 0x01, 0x00, 0x04, 0x0b, 0x08, 0x00, 0x09, 0x00, 0x00, 0x00
        /*0020*/ 	.byte	0x00, 0x00, 0x00, 0x00


//--------------------- .nv.info._Z8CGReducePiS_j --------------------------
	.section	.nv.info._Z8CGReducePiS_j,"",@"SHT_CUDA_INFO"
	.sectionflags	@""
	.align	4


	//----- nvinfo : EIATTR_CUDA_API_VERSION
	.align		4
        /*0000*/ 	.byte	0x04, 0x37
        /*0002*/ 	.short	(.L_17 - .L_16)
.L_16:
        /*0004*/ 	.word	0x00000082


	//----- nvinfo : EIATTR_KPARAM_INFO
	.align		4
.L_17:
        /*0008*/ 	.byte	0x04, 0x17
        /*000a*/ 	.short	(.L_19 - .L_18)
.L_18:
        /*000c*/ 	.word	0x00000000
        /*0010*/ 	.short	0x0002
        /*0012*/ 	.short	0x0010
        /*0014*/ 	.byte	0x00, 0xf0, 0x11, 0x00


	//----- nvinfo : EIATTR_KPARAM_INFO
	.align		4
.L_19:
        /*0018*/ 	.byte	0x04, 0x17
        /*001a*/ 	.short	(.L_21 - .L_20)
.L_20:
        /*001c*/ 	.word	0x00000000
        /*0020*/ 	.short	0x0001
        /*0022*/ 	.short	0x0008
        /*0024*/ 	.byte	0x00, 0xf5, 0x21, 0x00


	//----- nvinfo : EIATTR_KPARAM_INFO
	.align		4
.L_21:
        /*0028*/ 	.byte	0x04, 0x17
        /*002a*/ 	.short	(.L_23 - .L_22)
.L_22:
        /*002c*/ 	.word	0x00000000
        /*0030*/ 	.short	0x0000
        /*0032*/ 	.short	0x0000
        /*0034*/ 	.byte	0x00, 0xf5, 0x21, 0x00


	//----- nvinfo : EIATTR_SPARSE_MMA_MASK
	.align		4
.L_23:
        /*0038*/ 	.byte	0x03, 0x50
        /*003a*/ 	.short	0x0000


	//----- nvinfo : EIATTR_MAXREG_COUNT
	.align		4
        /*003c*/ 	.byte	0x03, 0x1b
        /*003e*/ 	.short	0x00ff


	//----- nvinfo : EIATTR_MERCURY_ISA_VERSION
	.align		4
        /*0040*/ 	.byte	0x03, 0x5f
        /*0042*/ 	.short	0x0101


	//----- nvinfo : EIATTR_COOP_GROUP_MASK_REGIDS
	.align		4
        /*0044*/ 	.byte	0x04, 0x29
        /*0046*/ 	.short	(.L_25 - .L_24)


	//   ....[0]....
.L_24:
        /*0048*/ 	.word	0xffffffff


	//   ....[1]....
        /*004c*/ 	.word	0xffffffff


	//   ....[2]....
        /*0050*/ 	.word	0xffffffff


	//   ....[3]....
        /*0054*/ 	.word	0xffffffff


	//   ....[4]....
        /*0058*/ 	.word	0xffffffff


	//   ....[5]....
        /*005c*/ 	.word	0xffffffff


	//----- nvinfo : EIATTR_COOP_GROUP_INSTR_OFFSETS
	.align		4
.L_25:
        /*0060*/ 	.byte	0x04, 0x28
        /*0062*/ 	.short	(.L_27 - .L_26)


	//   ....[0]....
.L_26:
        /*0064*/ 	.word	0x00000820


	//   ....[1]....
        /*0068*/ 	.word	0x00000840


	//   ....[2]....
        /*006c*/ 	.word	0x00000850


	//   ....[3]....
        /*0070*/ 	.word	0x00000860


	//   ....[4]....
        /*0074*/ 	.word	0x00000880


	//   ....[5]....
        /*0078*/ 	.word	0x000008a0


	//----- nvinfo : EIATTR_VRC_CTA_INIT_COUNT
	.align		4
.L_27:
        /*007c*/ 	.byte	0x02, 0x4a
	.zero		1
	.zero		1


	//----- nvinfo : EIATTR_EXIT_INSTR_OFFSETS
	.align		4
        /*0080*/ 	.byte	0x04, 0x1c
        /*0082*/ 	.short	(.L_29 - .L_28)


	//   ....[0]....
.L_28:
        /*0084*/ 	.word	0x00000950


	//----- nvinfo : EIATTR_CRS_STACK_SIZE
	.align		4
.L_29:
        /*0088*/ 	.byte	0x04, 0x1e
        /*008a*/ 	.short	(.L_31 - .L_30)
.L_30:
        /*008c*/ 	.word	0x00000000


	//----- nvinfo : EIATTR_CBANK_PARAM_SIZE
	.align		4
.L_31:
        /*0090*/ 	.byte	0x03, 0x19
        /*0092*/ 	.short	0x0014


	//----- nvinfo : EIATTR_PARAM_CBANK
	.align		4
        /*0094*/ 	.byte	0x04, 0x0a
        /*0096*/ 	.short	(.L_33 - .L_32)
	.align		4
.L_32:
        /*0098*/ 	.word	index@(.nv.constant0._Z8CGReducePiS_j)
        /*009c*/ 	.short	0x0380
        /*009e*/ 	.short	0x0014


	//----- nvinfo : EIATTR_SW_WAR
	.align		4
.L_33:
        /*00a0*/ 	.byte	0x04, 0x36
        /*00a2*/ 	.short	(.L_35 - .L_34)
.L_34:
        /*00a4*/ 	.word	0x00000008
.L_35:


//--------------------- .nv.callgraph             --------------------------
	.section	.nv.callgraph,"",@"SHT_CUDA_CALLGRAPH"
	.align	4
	.sectionentsize	8
	.align		4
        /*0000*/ 	.word	0x00000000
	.align		4
        /*0004*/ 	.word	0xffffffff
	.align		4
        /*0008*/ 	.word	0x00000000
	.align		4
        /*000c*/ 	.word	0xfffffffe
	.align		4
        /*0010*/ 	.word	0x00000000
	.align		4
        /*0014*/ 	.word	0xfffffffd
	.align		4
        /*0018*/ 	.word	0x00000000
	.align		4
        /*001c*/ 	.word	0xfffffffc


//--------------------- .nv.constant4             --------------------------
	.section	.nv.constant4,"a",@progbits
	.align	8
	.align		8
.nv.constant4:
        /*0000*/ 	.dword	_ZN34_INTERNAL_4f6cd39a_4_k_cu_0f6a86dd4cuda3std3__436_GLOBAL__N__4f6cd39a_4_k_cu_0f6a86dd6ignoreE
	.align		8
        /*0008*/ 	.dword	_ZN34_INTERNAL_4f6cd39a_4_k_cu_0f6a86dd4cuda3std3__45__cpo5beginE
	.align		8
        /*0010*/ 	.dword	_ZN34_INTERNAL_4f6cd39a_4_k_cu_0f6a86dd4cuda3std3__45__cpo3endE
	.align		8
        /*0018*/ 	.dword	_ZN34_INTERNAL_4f6cd39a_4_k_cu_0f6a86dd4cuda3std3__45__cpo6cbeginE
	.align		8
        /*0020*/ 	.dword	_ZN34_INTERNAL_4f6cd39a_4_k_cu_0f6a86dd4cuda3std3__45__cpo4cendE
	.align		8
        /*0028*/ 	.dword	_ZN34_INTERNAL_4f6cd39a_4_k_cu_0f6a86dd4cuda3std3__419piecewise_constructE
	.align		8
        /*0030*/ 	.dword	_ZN34_INTERNAL_4f6cd39a_4_k_cu_0f6a86dd4cuda3std3__48in_placeE
	.align		8
        /*0038*/ 	.dword	_ZN34_INTERNAL_4f6cd39a_4_k_cu_0f6a86dd4cuda3std6ranges3__45__cpo4swapE
	.align		8
        /*0040*/ 	.dword	_ZN34_INTERNAL_4f6cd39a_4_k_cu_0f6a86dd4cuda3std6ranges3__45__cpo9iter_moveE
	.align		8
        /*0048*/ 	.dword	_ZN34_INTERNAL_4f6cd39a_4_k_cu_0f6a86dd4cuda3std6ranges3__45__cpo7advanceE


//--------------------- .text._Z8CGReducePiS_j    --------------------------
	.section	.text._Z8CGReducePiS_j,"ax",@progbits
	.align	128
        .global         _Z8CGReducePiS_j
        .type           _Z8CGReducePiS_j,@function
        .size           _Z8CGReducePiS_j,(.L_x_9 - _Z8CGReducePiS_j)
        .other          _Z8CGReducePiS_j,@"STO_CUDA_ENTRY STV_DEFAULT"
_Z8CGReducePiS_j:
.text._Z8CGReducePiS_j:
[----:B------:R-:W-:Y:S01]  /*0000*/  LDC R1, c[0x0][0x37c] ;  /* 0x0000df00ff017b82 */ /* 0x000fe20000000800 */
[----:B------:R-:W0:Y:S01]  /*0010*/  S2R R0, SR_TID.Y ;  /* 0x0000000000007919 */ /* 0x000e220000002200 */
[----:B------:R-:W1:Y:S06]  /*0020*/  LDCU UR6, c[0x0][0x360] ;  /* 0x00006c00ff0677ac */ /* 0x000e6c0008000800 */
[----:B------:R-:W2:Y:S01]  /*0030*/  LDC.64 R2, c[0x0][0x380] ;  /* 0x0000e000ff027b82 */ /* 0x000ea20000000a00 */
[----:B------:R-:W0:Y:S01]  /*0040*/  S2R R7, SR_TID.Z ;  /* 0x0000000000077919 */ /* 0x000e220000002300 */
[----:B------:R-:W0:Y:S01]  /*0050*/  LDCU UR7, c[0x0][0x364] ;  /* 0x00006c80ff0777ac */ /* 0x000e220008000800 */
[----:B------:R-:W1:Y:S01]  /*0060*/  S2R R5, SR_TID.X ;  /* 0x0000000000057919 */ /* 0x000e620000002100 */
[----:B------:R-:W3:Y:S04]  /*0070*/  LDCU.64 UR4, c[0x0][0x358] ;  /* 0x00006b00ff0477ac */ /* 0x000ee80008000a00 */
[----:B------:R-:W4:Y:S01]  /*0080*/  LDC R11, c[0x0][0x390] ;  /* 0x0000e400ff0b7b82 */ /* 0x000f220000000800 */
[----:B0-----:R-:W-:-:S04]  /*0090*/  IMAD R0, R7, UR7, R0 ;  /* 0x0000000707007c24 */ /* 0x001fc8000f8e0200 */
[----:B-1----:R-:W-:-:S04]  /*00a0*/  IMAD R12, R0, UR6, R5 ;  /* 0x00000006000c7c24 */ /* 0x002fc8000f8e0205 */
[----:B--2---:R-:W-:-:S05]  /*00b0*/  IMAD.WIDE.U32 R4, R12, 0x4, R2 ;  /* 0x000000040c047825 */ /* 0x004fca00078e0002 */
[----:B---3--:R0:W2:Y:S01]  /*00c0*/  LDG.E R0, desc[UR4][R4.64] ;  /* 0x0000000404007981 */ /* 0x0080a2000c1e1900 */
[----:B------:R-:W-:Y:S01]  /*00d0*/  BSSY.RECONVERGENT B0, `(.L_x_0) ;  /* 0x0000074000007945 */ /* 0x000fe20003800200 */
[----:B0-----:R-:W-:-:S05]  /*00e0*/  VIADD R5, R12, 0x20 ;  /* 0x000000200c057836 */ /* 0x001fca0000000000 */
[----:B----4-:R-:W-:Y:S01]  /*00f0*/  ISETP.GE.U32.AND P0, PT, R5, R11, PT ;  /* 0x0000000b0500720c */ /* 0x010fe20003f06070 */
[--C-:B--2---:R-:W-:Y:S02]  /*0100*/  IMAD.MOV.U32 R8, RZ, RZ, R0.reuse ;  /* 0x000000ffff087224 */ /* 0x104fe400078e0000 */
[--C-:B------:R-:W-:Y:S02]  /*0110*/  IMAD.MOV.U32 R6, RZ, RZ, R0.reuse ;  /* 0x000000ffff067224 */ /* 0x100fe400078e0000 */
[--C-:B------:R-:W-:Y:S02]  /*0120*/  IMAD.MOV.U32 R7, RZ, RZ, R0.reuse ;  /* 0x000000ffff077224 */ /* 0x100fe400078e0000 */
[--C-:B------:R-:W-:Y:S02]  /*0130*/  IMAD.MOV.U32 R9, RZ, RZ, R0.reuse ;  /* 0x000000ffff097224 */ /* 0x100fe400078e0000 */
[----:B------:R-:W-:-:S04]  /*0140*/  IMAD.MOV.U32 R10, RZ, RZ, R0 ;  /* 0x000000ffff0a7224 */ /* 0x000fc800078e0000 */
[----:B------:R-:W-:Y:S05]  /*0150*/  @P0 BRA `(.L_x_1) ;  /* 0x0000000400ac0947 */ /* 0x000fea0003800000 */
[----:B------:R-:W-:Y:S01]  /*0160*/  VIADDMNMX.U32 R11, R12, 0x40, R11, !PT ;  /* 0x000000400c0b7846 */ /* 0x000fe2000780000b */
[----:B------:R-:W-:Y:S01]  /*0170*/  BSSY.RECONVERGENT B1, `(.L_x_2) ;  /* 0x000003b000017945 */ /* 0x000fe20003800200 */
[----:B------:R-:W-:Y:S02]  /*0180*/  IMAD.MOV.U32 R10, RZ, RZ, R0 ;  /* 0x000000ffff0a7224 */ /* 0x000fe400078e0000 */
[----:B------:R-:W-:Y:S01]  /*0190*/  IADD3 R11, PT, PT, R11, -0x21, -R12 ;  /* 0xffffffdf0b0b7810 */ /* 0x000fe20007ffe80c */
[--C-:B------:R-:W-:Y:S02]  /*01a0*/  IMAD.MOV.U32 R9, RZ, RZ, R0.reuse ;  /* 0x000000ffff097224 */ /* 0x100fe400078e0000 */
[--C-:B------:R-:W-:Y:S01]  /*01b0*/  IMAD.MOV.U32 R7, RZ, RZ, R0.reuse ;  /* 0x000000ffff077224 */ /* 0x100fe200078e0000 */
[C---:B------:R-:W-:Y:S01]  /*01c0*/  ISETP.GE.U32.AND P0, PT, R11.reuse, 0xe0, PT ;  /* 0x000000e00b00780c */ /* 0x040fe20003f06070 */
[--C-:B------:R-:W-:Y:S01]  /*01d0*/  IMAD.MOV.U32 R6, RZ, RZ, R0.reuse ;  /* 0x000000ffff067224 */ /* 0x100fe200078e0000 */
[----:B------:R-:W-:Y:S01]  /*01e0*/  LEA.HI R13, R11, 0x1, RZ, 0x1b ;  /* 0x000000010b0d7811 */ /* 0x000fe200078fd8ff */
[----:B------:R-:W-:-:S03]  /*01f0*/  IMAD.MOV.U32 R8, RZ, RZ, R0 ;  /* 0x000000ffff087224 */ /* 0x000fc600078e0000 */
[----:B------:R-:W-:-:S07]  /*0200*/  LOP3.LUT R23, R13, 0x7, RZ, 0xc0, !PT ;  /* 0x000000070d177812 */ /* 0x000fce00078ec0ff */
[----:B------:R-:W-:Y:S05]  /*0210*/  @!P0 BRA `(.L_x_3) ;  /* 0x0000000000c08947 */ /* 0x000fea0003800000 */
[----:B------:R-:W-:Y:S01]  /*0220*/  LOP3.LUT R14, R13, 0xffffff8, RZ, 0xc0, !PT ;  /* 0x0ffffff80d0e7812 */ /* 0x000fe200078ec0ff */
[----:B------:R-:W-:Y:S01]  /*0230*/  BSSY.RECONVERGENT B2, `(.L_x_4) ;  /* 0x000002d000027945 */ /* 0x000fe20003800200 */
[--C-:B------:R-:W-:Y:S02]  /*0240*/  IMAD.MOV.U32 R10, RZ, RZ, R0.reuse ;  /* 0x000000ffff0a7224 */ /* 0x100fe400078e0000 */
[--C-:B------:R-:W-:Y:S02]  /*0250*/  IMAD.MOV.U32 R9, RZ, RZ, R0.reuse ;  /* 0x000000ffff097224 */ /* 0x100fe400078e0000 */
[--C-:B------:R-:W-:Y:S02]  /*0260*/  IMAD.MOV.U32 R7, RZ, RZ, R0.reuse ;  /* 0x000000ffff077224 */ /* 0x100fe400078e0000 */
[--C-:B------:R-:W-:Y:S02]  /*0270*/  IMAD.MOV.U32 R6, RZ, RZ, R0.reuse ;  /* 0x000000ffff067224 */ /* 0x100fe400078e0000 */
[----:B------:R-:W-:-:S02]  /*0280*/  IMAD.MOV.U32 R8, RZ, RZ, R0 ;  /* 0x000000ffff087224 */ /* 0x000fc400078e0000 */
[----:B------:R-:W-:-:S07]  /*0290*/  IMAD.MOV R14, RZ, RZ, -R14 ;  /* 0x000000ffff0e7224 */ /* 0x000fce00078e0a0e */
.L_x_5:
[----:B------:R-:W-:-:S04]  /*02a0*/  VIADD R5, R12, 0x20 ;  /* 0x000000200c057836 */ /* 0x000fc80000000000 */
[----:B------:R-:W-:-:S05]  /*02b0*/  IMAD.WIDE R4, R5, 0x4, R2 ;  /* 0x0000000405047825 */ /* 0x000fca00078e0202 */
[----:B------:R-:W2:Y:S04]  /*02c0*/  LDG.E R21, desc[UR4][R4.64] ;  /* 0x0000000404157981 */ /* 0x000ea8000c1e1900 */
[----:B------:R-:W2:Y:S04]  /*02d0*/  LDG.E R22, desc[UR4][R4.64+0x80] ;  /* 0x0000800404167981 */ /* 0x000ea8000c1e1900 */
[----:B------:R-:W3:Y:S04]  /*02e0*/  LDG.E R19, desc[UR4][R4.64+0x100] ;  /* 0x0001000404137981 */ /* 0x000ee8000c1e1900 */
[----:B------:R-:W3:Y:S04]  /*02f0*/  LDG.E R18, desc[UR4][R4.64+0x180] ;  /* 0x0001800404127981 */ /* 0x000ee8000c1e1900 */
[----:B------:R-:W4:Y:S04]  /*0300*/  LDG.E R17, desc[UR4][R4.64+0x200] ;  /* 0x0002000404117981 */ /* 0x000f28000c1e1900 */
[----:B------:R-:W4:Y:S04]  /*0310*/  LDG.E R16, desc[UR4][R4.64+0x280] ;  /* 0x0002800404107981 */ /* 0x000f28000c1e1900 */
[----:B------:R-:W5:Y:S04]  /*0320*/  LDG.E R15, desc[UR4][R4.64+0x300] ;  /* 0x00030004040f7981 */ /* 0x000f68000c1e1900 */
[----:B------:R-:W5:Y:S01]  /*0330*/  LDG.E R20, desc[UR4][R4.64+0x380] ;  /* 0x0003800404147981 */ /* 0x000f62000c1e1900 */
[----:B------:R-:W-:-:S02]  /*0340*/  VIADD R14, R14, 0x8 ;  /* 0x000000080e0e7836 */ /* 0x000fc40000000000 */
[----:B------:R-:W-:-:S03]  /*0350*/  VIADD R12, R12, 0x100 ;  /* 0x000001000c0c7836 */ /* 0x000fc60000000000 */
[----:B------:R-:W-:Y:S02]  /*0360*/  ISETP.NE.AND P0, PT, R14, RZ, PT ;  /* 0x000000ff0e00720c */ /* 0x000fe40003f05270 */
[C---:B--2---:R-:W-:Y:S02]  /*0370*/  IADD3 R8, PT, PT, R22.reuse, R21, R8 ;  /* 0x0000001516087210 */ /* 0x044fe40007ffe008 */
[C-C-:B------:R-:W-:Y:S02]  /*0380*/  VIMNMX3 R6, R21.reuse, R6, R22.reuse, PT ;  /* 0x000000061506720f */ /* 0x140fe40003800116 */
[----:B------:R-:W-:Y:S02]  /*0390*/  VIMNMX3 R7, R21, R7, R22, !PT ;  /* 0x000000071507720f */ /* 0x000fe40007800116 */
[CC--:B------:R-:W-:Y:S02]  /*03a0*/  LOP3.LUT R9, R22.reuse, R21.reuse, R9, 0x80, !PT ;  /* 0x0000001516097212 */ /* 0x0c0fe400078e8009 */
[----:B------:R-:W-:-:S02]  /*03b0*/  LOP3.LUT R10, R22, R21, R10, 0x96, !PT ;  /* 0x00000015160a7212 */ /* 0x000fc400078e960a */
[----:B------:R-:W-:Y:S02]  /*03c0*/  LOP3.LUT R0, R22, R21, R0, 0xfe, !PT ;  /* 0x0000001516007212 */ /* 0x000fe400078efe00 */
[C---:B---3--:R-:W-:Y:S02]  /*03d0*/  IADD3 R8, PT, PT, R18.reuse, R19, R8 ;  /* 0x0000001312087210 */ /* 0x048fe40007ffe008 */
[C-C-:B------:R-:W-:Y:S02]  /*03e0*/  VIMNMX3 R6, R19.reuse, R6, R18.reuse, PT ;  /* 0x000000061306720f */ /* 0x140fe40003800112 */
[----:B------:R-:W-:Y:S02]  /*03f0*/  VIMNMX3 R7, R19, R7, R18, !PT ;  /* 0x000000071307720f */ /* 0x000fe40007800112 */
[CC--:B------:R-:W-:Y:S02]  /*0400*/  LOP3.LUT R9, R18.reuse, R19.reuse, R9, 0x80, !PT ;  /* 0x0000001312097212 */ /* 0x0c0fe400078e8009 */
[----:B------:R-:W-:-:S02]  /*0410*/  LOP3.LUT R10, R18, R19, R10, 0x96, !PT ;  /* 0x00000013120a7212 */ /* 0x000fc400078e960a */
[----:B------:R-:W-:Y:S02]  /*0420*/  LOP3.LUT R0, R18, R19, R0, 0xfe, !PT ;  /* 0x0000001312007212 */ /* 0x000fe400078efe00 */
[C---:B----4-:R-:W-:Y:S02]  /*0430*/  IADD3 R8, PT, PT, R16.reuse, R17, R8 ;  /* 0x0000001110087210 */ /* 0x050fe40007ffe008 */
[C-C-:B------:R-:W-:Y:S02]  /*0440*/  VIMNMX3 R6, R17.reuse, R6, R16.reuse, PT ;  /* 0x000000061106720f */ /* 0x140fe40003800110 */
[----:B------:R-:W-:Y:S02]  /*0450*/  VIMNMX3 R7, R17, R7, R16, !PT ;  /* 0x000000071107720f */ /* 0x000fe40007800110 */
[CC--:B------:R-:W-:Y:S02]  /*0460*/  LOP3.LUT R9, R16.reuse, R17.reuse, R9, 0x80, !PT ;  /* 0x0000001110097212 */ /* 0x0c0fe400078e8009 */
[----:B------:R-:W-:-:S02]  /*0470*/  LOP3.LUT R10, R16, R17, R10, 0x96, !PT ;  /* 0x00000011100a7212 */ /* 0x000fc400078e960a */
[----:B------:R-:W-:Y:S02]  /*0480*/  LOP3.LUT R0, R16, R17, R0, 0xfe, !PT ;  /* 0x0000001110007212 */ /* 0x000fe400078efe00 */
[C---:B-----5:R-:W-:Y:S02]  /*0490*/  IADD3 R8, PT, PT, R20.reuse, R15, R8 ;  /* 0x0000000f14087210 */ /* 0x060fe40007ffe008 */
[C-C-:B------:R-:W-:Y:S02]  /*04a0*/  VIMNMX3 R6, R15.reuse, R6, R20.reuse, PT ;  /* 0x000000060f06720f */ /* 0x140fe40003800114 */
[----:B------:R-:W-:Y:S02]  /*04b0*/  VIMNMX3 R7, R15, R7, R20, !PT ;  /* 0x000000070f07720f */ /* 0x000fe40007800114 */
[CC--:B------:R-:W-:Y:S02]  /*04c0*/  LOP3.LUT R9, R20.reuse, R15.reuse, R9, 0x80, !PT ;  /* 0x0000000f14097212 */ /* 0x0c0fe400078e8009 */
[----:B------:R-:W-:-:S02]  /*04d0*/  LOP3.LUT R10, R20, R15, R10, 0x96, !PT ;  /* 0x0000000f140a7212 */ /* 0x000fc400078e960a */
[----:B------:R-:W-:Y:S01]  /*04e0*/  LOP3.LUT R0, R20, R15, R0, 0xfe, !PT ;  /* 0x0000000f14007212 */ /* 0x000fe200078efe00 */
[----:B------:R-:W-:Y:S06]  /*04f0*/  @P0 BRA `(.L_x_5) ;  /* 0xfffffffc00680947 */ /* 0x000fec000383ffff */
[----:B------:R-:W-:Y:S05]  /*0500*/  BSYNC.RECONVERGENT B2 ;  /* 0x0000000000027941 */ /* 0x000fea0003800200 */
.L_x_4:
[----:B------:R-:W-:-:S07]  /*0510*/  VIADD R5, R12, 0x20 ;  /* 0x000000200c057836 */ /* 0x000fce0000000000 */
.L_x_3:
[----:B------:R-:W-:Y:S05]  /*0520*/  BSYNC.RECONVERGENT B1 ;  /* 0x0000000000017941 */ /* 0x000fea0003800200 */
.L_x_2:
[----:B------:R-:W-:-:S13]  /*0530*/  ISETP.NE.AND P0, PT, R23, RZ, PT ;  /* 0x000000ff1700720c */ /* 0x000fda0003f05270 */
[----:B------:R-:W-:Y:S05]  /*0540*/  @!P0 BRA `(.L_x_1) ;  /* 0x0000000000b08947 */ /* 0x000fea0003800000 */
[----:B------:R-:W-:Y:S01]  /*0550*/  ISETP.GE.U32.AND P0, PT, R23, 0x4, PT ;  /* 0x000000041700780c */ /* 0x000fe20003f06070 */
[----:B------:R-:W-:Y:S01]  /*0560*/  BSSY.RECONVERGENT B1, `(.L_x_6) ;  /* 0x0000015000017945 */ /* 0x000fe20003800200 */
[----:B------:R-:W-:-:S11]  /*0570*/  LOP3.LUT P1, R16, R13, 0x3, RZ, 0xc0, !PT ;  /* 0x000000030d107812 */ /* 0x000fd6000782c0ff */
[----:B------:R-:W-:Y:S05]  /*0580*/  @!P0 BRA `(.L_x_7) ;  /* 0x0000000000488947 */ /* 0x000fea0003800000 */
[----:B------:R-:W-:-:S05]  /*0590*/  IMAD.WIDE R12, R5, 0x4, R2 ;  /* 0x00000004050c7825 */ /* 0x000fca00078e0202 */
[----:B------:R-:W2:Y:S04]  /*05a0*/  LDG.E R15, desc[UR4][R12.64] ;  /* 0x000000040c0f7981 */ /* 0x000ea8000c1e1900 */
[----:B------:R-:W2:Y:S04]  /*05b0*/  LDG.E R4, desc[UR4][R12.64+0x80] ;  /* 0x000080040c047981 */ /* 0x000ea8000c1e1900 */
[----:B------:R-:W3:Y:S04]  /*05c0*/  LDG.E R17, desc[UR4][R12.64+0x100] ;  /* 0x000100040c117981 */ /* 0x000ee8000c1e1900 */
[----:B------:R-:W3:Y:S01]  /*05d0*/  LDG.E R14, desc[UR4][R12.64+0x180] ;  /* 0x000180040c0e7981 */ /* 0x000ee2000c1e1900 */
[----:B------:R-:W-:Y:S01]  /*05e0*/  VIADD R5, R5, 0x80 ;  /* 0x0000008005057836 */ /* 0x000fe20000000000 */
[----:B--2---:R-:W-:-:S02]  /*05f0*/  IADD3 R8, PT, PT, R4, R15, R8 ;  /* 0x0000000f04087210 */ /* 0x004fc40007ffe008 */
[C-C-:B------:R-:W-:Y:S02]  /*0600*/  VIMNMX3 R6, R15.reuse, R6, R4.reuse, PT ;  /* 0x000000060f06720f */ /* 0x140fe40003800104 */
[----:B------:R-:W-:Y:S02]  /*0610*/  VIMNMX3 R7, R15, R7, R4, !PT ;  /* 0x000000070f07720f */ /* 0x000fe40007800104 */
[CC--:B------:R-:W-:Y:S02]  /*0620*/  LOP3.LUT R9, R4.reuse, R15.reuse, R9, 0x80, !PT ;  /* 0x0000000f04097212 */ /* 0x0c0fe400078e8009 */
[CC--:B------:R-:W-:Y:S02]  /*0630*/  LOP3.LUT R10, R4.reuse, R15.reuse, R10, 0x96, !PT ;  /* 0x0000000f040a7212 */ /* 0x0c0fe400078e960a */
[----:B------:R-:W-:Y:S02]  /*0640*/  LOP3.LUT R0, R4, R15, R0, 0xfe, !PT ;  /* 0x0000000f04007212 */ /* 0x000fe400078efe00 */
[----:B---3--:R-:W-:-:S02]  /*0650*/  IADD3 R8, PT, PT, R14, R17, R8 ;  /* 0x000000110e087210 */ /* 0x008fc40007ffe008 */
[C-C-:B------:R-:W-:Y:S02]  /*0660*/  VIMNMX3 R6, R17.reuse, R6, R14.reuse, PT ;  /* 0x000000061106720f */ /* 0x140fe4000380010e */
[----:B------:R-:W-:Y:S02]  /*0670*/  VIMNMX3 R7, R17, R7, R14, !PT ;  /* 0x000000071107720f */ /* 0x000fe4000780010e */
[CC--:B------:R-:W-:Y:S02]  /*0680*/  LOP3.LUT R9, R14.reuse, R17.reuse, R9, 0x80, !PT ;  /* 0x000000110e097212 */ /* 0x0c0fe400078e8009 */
[CC--:B------:R-:W-:Y:S02]  /*0690*/  LOP3.LUT R10, R14.reuse, R17.reuse, R10, 0x96, !PT ;  /* 0x000000110e0a7212 */ /* 0x0c0fe400078e960a */
[----:B------:R-:W-:-:S07]  /*06a0*/  LOP3.LUT R0, R14, R17, R0, 0xfe, !PT ;  /* 0x000000110e007212 */ /* 0x000fce00078efe00 */
.L_x_7:
[----:B------:R-:W-:Y:S05]  /*06b0*/  BSYNC.RECONVERGENT B1 ;  /* 0x0000000000017941 */ /* 0x000fea0003800200 */
.L_x_6:
[----:B------:R-:W-:Y:S05]  /*06c0*/  @!P1 BRA `(.L_x_1) ;  /* 0x0000000000509947 */ /* 0x000fea0003800000 */
[----:B------:R-:W-:Y:S02]  /*06d0*/  ISETP.NE.AND P1, PT, R16, 0x1, PT ;  /* 0x000000011000780c */ /* 0x000fe40003f25270 */
[----:B------:R-:W-:-:S11]  /*06e0*/  LOP3.LUT P0, RZ, R11, 0x20, RZ, 0xc0, !PT ;  /* 0x000000200bff7812 */ /* 0x000fd6000780c0ff */
[----:B------:R-:W-:-:S04]  /*06f0*/  @P1 IMAD.WIDE R12, R5, 0x4, R2 ;  /* 0x00000004050c1825 */ /* 0x000fc800078e0202 */
[----:B------:R-:W-:Y:S01]  /*0700*/  @P1 VIADD R5, R5, 0x40 ;  /* 0x0000004005051836 */ /* 0x000fe20000000000 */
[----:B------:R-:W2:Y:S03]  /*0710*/  @P1 LDG.E R11, desc[UR4][R12.64] ;  /* 0x000000040c0b1981 */ /* 0x000ea6000c1e1900 */
[----:B------:R-:W-:Y:S01]  /*0720*/  @!P0 IMAD.WIDE R2, R5, 0x4, R2 ;  /* 0x0000000405028825 */ /* 0x000fe200078e0202 */
[----:B------:R-:W2:Y:S05]  /*0730*/  @P1 LDG.E R4, desc[UR4][R12.64+0x80] ;  /* 0x000080040c041981 */ /* 0x000eaa000c1e1900 */
[----:B------:R-:W3:Y:S01]  /*0740*/  @!P0 LDG.E R3, desc[UR4][R2.64] ;  /* 0x0000000402038981 */ /* 0x000ee2000c1e1900 */
[----:B--2---:R-:W-:-:S02]  /*0750*/  @P1 IADD3 R8, PT, PT, R4, R11, R8 ;  /* 0x0000000b04081210 */ /* 0x004fc40007ffe008 */
[C-C-:B------:R-:W-:Y:S02]  /*0760*/  @P1 VIMNMX3 R6, R11.reuse, R6, R4.reuse, PT ;  /* 0x000000060b06120f */ /* 0x140fe40003800104 */
[----:B------:R-:W-:Y:S01]  /*0770*/  @P1 VIMNMX3 R7, R11, R7, R4, !PT ;  /* 0x000000070b07120f */ /* 0x000fe20007800104 */
[----:B---3--:R-:W-:Y:S01]  /*0780*/  @!P0 IMAD.IADD R8, R8, 0x1, R3 ;  /* 0x0000000108088824 */ /* 0x008fe200078e0203 */
[CC--:B------:R-:W-:Y:S02]  /*0790*/  @P1 LOP3.LUT R9, R4.reuse, R11.reuse, R9, 0x80, !PT ;  /* 0x0000000b04091212 */ /* 0x0c0fe400078e8009 */
[CC--:B------:R-:W-:Y:S02]  /*07a0*/  @P1 LOP3.LUT R10, R4.reuse, R11.reuse, R10, 0x96, !PT ;  /* 0x0000000b040a1212 */ /* 0x0c0fe400078e960a */
[----:B------:R-:W-:Y:S02]  /*07b0*/  @P1 LOP3.LUT R0, R4, R11, R0, 0xfe, !PT ;  /* 0x0000000b04001212 */ /* 0x000fe400078efe00 */
[----:B------:R-:W-:-:S02]  /*07c0*/  @!P0 VIMNMX R6, PT, PT, R6, R3, PT ;  /* 0x0000000306068248 */ /* 0x000fc40003fe0100 */
[----:B------:R-:W-:Y:S02]  /*07d0*/  @!P0 VIMNMX R7, PT, PT, R7, R3, !PT ;  /* 0x0000000307078248 */ /* 0x000fe40007fe0100 */
[C---:B------:R-:W-:Y:S02]  /*07e0*/  @!P0 LOP3.LUT R9, R3.reuse, R9, RZ, 0xc0, !PT ;  /* 0x0000000903098212 */ /* 0x040fe400078ec0ff */
[C---:B------:R-:W-:Y:S02]  /*07f0*/  @!P0 LOP3.LUT R10, R3.reuse, R10, RZ, 0x3c, !PT ;  /* 0x0000000a030a8212 */ /* 0x040fe400078e3cff */
[----:B------:R-:W-:-:S07]  /*0800*/  @!P0 LOP3.LUT R0, R3, R0, RZ, 0xfc, !PT ;  /* 0x0000000003008212 */ /* 0x000fce00078efcff */
.L_x_1:
[----:B------:R-:W-:Y:S05]  /*0810*/  BSYNC.RECONVERGENT B0 ;  /* 0x0000000000007941 */ /* 0x000fea0003800200 */
.L_x_0:
[----:B------:R-:W0:Y:S08]  /*0820*/  REDUX.SUM.S32 UR6, R8 ;  /* 0x00000000080673c4 */ /* 0x000e30000000c200 */
[----:B------:R-:W1:Y:S01]  /*0830*/  LDC.64 R2, c[0x0][0x388] ;  /* 0x0000e200ff027b82 */ /* 0x000e620000000a00 */
[----:B------:R-:W-:Y:S02]  /*0840*/  CREDUX.MIN.S32 UR7, R6 ;  /* 0x00000000060772cc */ /* 0x000fe40000008200 */
[----:B------:R-:W-:-:S05]  /*0850*/  CREDUX.MAX.S32 UR8, R7 ;  /* 0x00000000070872cc */ /* 0x000fca0000000200 */
[----:B------:R-:W2:Y:S06]  /*0860*/  REDUX UR9, R9 ;  /* 0x00000000090973c4 */ /* 0x000eac0000000000 */
[----:B------:R-:W-:Y:S02]  /*0870*/  IMAD.U32 R7, RZ, RZ, UR7 ;  /* 0x00000007ff077e24 */ /* 0x000fe4000f8e00ff */
[----:B------:R-:W3:Y:S01]  /*0880*/  REDUX.XOR UR10, R10 ;  /* 0x000000000a0a73c4 */ /* 0x000ee20000008000 */
[----:B------:R-:W-:-:S07]  /*0890*/  IMAD.U32 R11, RZ, RZ, UR8 ;  /* 0x00000008ff0b7e24 */ /* 0x000fce000f8e00ff */
[----:B------:R-:W4:Y:S01]  /*08a0*/  REDUX.OR UR11, R0 ;  /* 0x00000000000b73c4 */ /* 0x000f220000004000 */
[----:B0-----:R-:W-:Y:S01]  /*08b0*/  IMAD.U32 R5, RZ, RZ, UR6 ;  /* 0x00000006ff057e24 */ /* 0x001fe2000f8e00ff */
[----:B-1----:R-:W-:Y:S04]  /*08c0*/  STG.E desc[UR4][R2.64+0x4], R7 ;  /* 0x0000040702007986 */ /* 0x002fe8000c101904 */
[----:B------:R-:W-:Y:S01]  /*08d0*/  STG.E desc[UR4][R2.64], R5 ;  /* 0x0000000502007986 */ /* 0x000fe2000c101904 */
[----:B--2---:R-:W-:-:S03]  /*08e0*/  IMAD.U32 R13, RZ, RZ, UR9 ;  /* 0x00000009ff0d7e24 */ /* 0x004fc6000f8e00ff */
[----:B------:R-:W-:Y:S04]  /*08f0*/  STG.E desc[UR4][R2.64+0x8], R11 ;  /* 0x0000080b02007986 */ /* 0x000fe8000c101904 */
[----:B------:R-:W-:Y:S01]  /*0900*/  STG.E desc[UR4][R2.64+0xc], R13 ;  /* 0x00000c0d02007986 */ /* 0x000fe2000c101904 */
[----:B---3--:R-:W-:-:S05]  /*0910*/  IMAD.U32 R9, RZ, RZ, UR10 ;  /* 0x0000000aff097e24 */ /* 0x008fca000f8e00ff */
[----:B------:R-:W-:Y:S01]  /*0920*/  STG.E desc[UR4][R2.64+0x10], R9 ;  /* 0x0000100902007986 */ /* 0x000fe2000c101904 */
[----:B----4-:R-:W-:-:S05]  /*0930*/  IMAD.U32 R15, RZ, RZ, UR11 ;  /* 0x0000000bff0f7e24 */ /* 0x010fca000f8e00ff */
[----:B------:R-:W-:Y:S01]  /*0940*/  STG.E desc[UR4][R2.64+0x14], R15 ;  /* 0x0000140f02007986 */ /* 0x000fe2000c101904 */
[----:B------:R-:W-:Y:S05]  /*0950*/  EXIT ;  /* 0x000000000000794d */ /* 0x000fea0003800000 */
.L_x_8:
[----:B------:R-:W-:-:S00]  /*0960*/  BRA `(.L_x_8) ;  /* 0xfffffffc00fc7947 */ /* 0x000fc0000383ffff */
[----:B------:R-:W-:-:S00]  /*0970*/  NOP ;  /* 0x0000000000007918 */ /* 0x000fc00000000000 */
        /* <DEDUP_REMOVED lines=8> */
.L_x_9:


//--------------------- .nv.shared.reserved.0     --------------------------
	.section	.nv.shared.reserved.0,"aw",@nobits
	.weak		__nv_reservedSMEM_offset_0_alias
	.size		__nv_reservedSMEM_offset_0_alias, 0, 64
	.other		__nv_reservedSMEM_offset_0_alias,@"STO_CUDA_RESERVED_SHARED STV_DEFAULT"
__nv_reservedSMEM_offset_0_alias:
	.zero		0
	.zero		64


//--------------------- .nv.global                --------------------------
	.section	.nv.global,"aw",@nobits
.nv.global:
	.type		_ZN34_INTERNAL_4f6cd39a_4_k_cu_0f6a86dd4cuda3std6ranges3__45__cpo9iter_moveE,@object
	.size		_ZN34_INTERNAL_4f6cd39a_4_k_cu_0f6a86dd4cuda3std6ranges3__45__cpo9iter_moveE,(_ZN34_INTERNAL_4f6cd39a_4_k_cu_0f6a86dd4cuda3std3__436_GLOBAL__N__4f6cd39a_4_k_cu_0f6a86dd6ignoreE - _ZN34_INTERNAL_4f6cd39a_4_k_cu_0f6a86dd4cuda3std6ranges3__45__cpo9iter_moveE)
_ZN34_INTERNAL_4f6cd39a_4_k_cu_0f6a86dd4cuda3std6ranges3__45__cpo9iter_moveE:
	.zero		1
	.type		_ZN34_INTERNAL_4f6cd39a_4_k_cu_0f6a86dd4cuda3std3__436_GLOBAL__N__4f6cd39a_4_k_cu_0f6a86dd6ignoreE,@object
	.size		_ZN34_INTERNAL_4f6cd39a_4_k_cu_0f6a86dd4cuda3std3__436_GLOBAL__N__4f6cd39a_4_k_cu_0f6a86dd6ignoreE,(_ZN34_INTERNAL_4f6cd39a_4_k_cu_0f6a86dd4cuda3std3__45__cpo4cendE - _ZN34_INTERNAL_4f6cd39a_4_k_cu_0f6a86dd4cuda3std3__436_GLOBAL__N__4f6cd39a_4_k_cu_0f6a86dd6ignoreE)
_ZN34_INTERNAL_4f6cd39a_4_k_cu_0f6a86dd4cuda3std3__436_GLOBAL__N__4f6cd39a_4_k_cu_0f6a86dd6ignoreE:
	.zero		1
	.type		_ZN34_INTERNAL_4f6cd39a_4_k_cu_0f6a86dd4cuda3std3__45__cpo4cendE,@object
	.size		_ZN34_INTERNAL_4f6cd39a_4_k_cu_0f6a86dd4cuda3std3__45__cpo4cendE,(_ZN34_INTERNAL_4f6cd39a_4_k_cu_0f6a86dd4cuda3std3__45__cpo3endE - _ZN34_INTERNAL_4f6cd39a_4_k_cu_0f6a86dd4cuda3std3__45__cpo4cendE)
_ZN34_INTERNAL_4f6cd39a_4_k_cu_0f6a86dd4cuda3std3__45__cpo4cendE:
	.zero		1
	.type		_ZN34_INTERNAL_4f6cd39a_4_k_cu_0f6a86dd4cuda3std3__45__cpo3endE,@object
	.size		_ZN34_INTERNAL_4f6cd39a_4_k_cu_0f6a86dd4cuda3std3__45__cpo3endE,(_ZN34_INTERNAL_4f6cd39a_4_k_cu_0f6a86dd4cuda3std3__48in_placeE - _ZN34_INTERNAL_4f6cd39a_4_k_cu_0f6a86dd4cuda3std3__45__cpo3endE)
_ZN34_INTERNAL_4f6cd39a_4_k_cu_0f6a86dd4cuda3std3__45__cpo3endE:
	.zero		1
	.type		_ZN34_INTERNAL_4f6cd39a_4_k_cu_0f6a86dd4cuda3std3__48in_placeE,@object
	.size		_ZN34_INTERNAL_4f6cd39a_4_k_cu_0f6a86dd4cuda3std3__48in_placeE,(_ZN34_INTERNAL_4f6cd39a_4_k_cu_0f6a86dd4cuda3std6ranges3__45__cpo7advanceE - _ZN34_INTERNAL_4f6cd39a_4_k_cu_0f6a86dd4cuda3std3__48in_placeE)
_ZN34_INTERNAL_4f6cd39a_4_k_cu_0f6a86dd4cuda3std3__48in_placeE:
	.zero		1
	.type		_ZN34_INTERNAL_4f6cd39a_4_k_cu_0f6a86dd4cuda3std6ranges3__45__cpo7advanceE,@object
	.size		_ZN34_INTERNAL_4f6cd39a_4_k_cu_0f6a86dd4cuda3std6ranges3__45__cpo7advanceE,(_ZN34_INTERNAL_4f6cd39a_4_k_cu_0f6a86dd4cuda3std3__45__cpo5beginE - _ZN34_INTERNAL_4f6cd39a_4_k_cu_0f6a86dd4cuda3std6ranges3__45__cpo7advanceE)
_ZN34_INTERNAL_4f6cd39a_4_k_cu_0f6a86dd4cuda3std6ranges3__45__cpo7advanceE:
	.zero		1
	.type		_ZN34_INTERNAL_4f6cd39a_4_k_cu_0f6a86dd4cuda3std3__45__cpo5beginE,@object
	.size		_ZN34_INTERNAL_4f6cd39a_4_k_cu_0f6a86dd4cuda3std3__45__cpo5beginE,(_ZN34_INTERNAL_4f6cd39a_4_k_cu_0f6a86dd4cuda3std3__419piecewise_constructE - _ZN34_INTERNAL_4f6cd39a_4_k_cu_0f6a86dd4cuda3std3__45__cpo5beginE)
_ZN34_INTERNAL_4f6cd39a_4_k_cu_0f6a86dd4cuda3std3__45__cpo5beginE:
	.zero		1
	.type		_ZN34_INTERNAL_4f6cd39a_4_k_cu_0f6a86dd4cuda3std3__419piecewise_constructE,@object
	.size		_ZN34_INTERNAL_4f6cd39a_4_k_cu_0f6a86dd4cuda3std3__419piecewise_constructE,(_ZN34_INTERNAL_4f6cd39a_4_k_cu_0f6a86dd4cuda3std3__45__cpo6cbeginE - _ZN34_INTERNAL_4f6cd39a_4_k_cu_0f6a86dd4cuda3std3__419piecewise_constructE)
_ZN34_INTERNAL_4f6cd39a_4_k_cu_0f6a86dd4cuda3std3__419piecewise_constructE:
	.zero		1
	.type		_ZN34_INTERNAL_4f6cd39a_4_k_cu_0f6a86dd4cuda3std3__45__cpo6cbeginE,@object
	.size		_ZN34_INTERNAL_4f6cd39a_4_k_cu_0f6a86dd4cuda3std3__45__cpo6cbeginE,(_ZN34_INTERNAL_4f6cd39a_4_k_cu_0f6a86dd4cuda3std6ranges3__45__cpo4swapE - _ZN34_INTERNAL_4f6cd39a_4_k_cu_0f6a86dd4cuda3std3__45__cpo6cbeginE)
_ZN34_INTERNAL_4f6cd39a_4_k_cu_0f6a86dd4cuda3std3__45__cpo6cbeginE:
	.zero		1
	.type		_ZN34_INTERNAL_4f6cd39a_4_k_cu_0f6a86dd4cuda3std6ranges3__45__cpo4swapE,@object
	.size		_ZN34_INTERNAL_4f6cd39a_4_k_cu_0f6a86dd4cuda3std6ranges3__45__cpo4swapE,(.L_7 - _ZN34_INTERNAL_4f6cd39a_4_k_cu_0f6a86dd4cuda3std6ranges3__45__cpo4swapE)
_ZN34_INTERNAL_4f6cd39a_4_k_cu_0f6a86dd4cuda3std6ranges3__45__cpo4swapE:
	.zero		1
.L_7:


//--------------------- .nv.constant0._Z8CGReducePiS_j --------------------------
	.section	.nv.constant0._Z8CGReducePiS_j,"a",@progbits
	.sectionflags	@""
	.align	4
.nv.constant0._Z8CGReducePiS_j:
	.zero		916


//--------------------- SYMBOLS --------------------------

	.type		.nv.reservedSmem.offset0,@object
	.size		.nv.reservedSmem.offset0,0x4
